//
// Generated by NVIDIA NVVM Compiler
//
// Compiler Build ID: CL-36424714
// Cuda compilation tools, release 13.0, V13.0.88
// Based on NVVM 20.0.0
//

.version 9.0
.target sm_100
.address_size 64

	// .globl	_Z18matrixMulOptimizedPKfS0_Pfiii
// _ZZ18matrixMulOptimizedPKfS0_PfiiiE8A_shared has been demoted
// _ZZ18matrixMulOptimizedPKfS0_PfiiiE8B_shared has been demoted

.visible .entry _Z18matrixMulOptimizedPKfS0_Pfiii(
	.param .u64 .ptr .align 1 _Z18matrixMulOptimizedPKfS0_Pfiii_param_0,
	.param .u64 .ptr .align 1 _Z18matrixMulOptimizedPKfS0_Pfiii_param_1,
	.param .u64 .ptr .align 1 _Z18matrixMulOptimizedPKfS0_Pfiii_param_2,
	.param .u32 _Z18matrixMulOptimizedPKfS0_Pfiii_param_3,
	.param .u32 _Z18matrixMulOptimizedPKfS0_Pfiii_param_4,
	.param .u32 _Z18matrixMulOptimizedPKfS0_Pfiii_param_5
)
{
	.reg .pred 	%p<12>;
	.reg .b32 	%r<43>;
	.reg .b32 	%f<111>;
	.reg .b64 	%rd<13>;
	// demoted variable
	.shared .align 4 .b8 _ZZ18matrixMulOptimizedPKfS0_PfiiiE8A_shared[4096];
	// demoted variable
	.shared .align 4 .b8 _ZZ18matrixMulOptimizedPKfS0_PfiiiE8B_shared[4096];
	ld.param.u64 	%rd3, [_Z18matrixMulOptimizedPKfS0_Pfiii_param_0];
	ld.param.u64 	%rd4, [_Z18matrixMulOptimizedPKfS0_Pfiii_param_1];
	ld.param.u64 	%rd5, [_Z18matrixMulOptimizedPKfS0_Pfiii_param_2];
	ld.param.u32 	%r24, [_Z18matrixMulOptimizedPKfS0_Pfiii_param_3];
	ld.param.u32 	%r25, [_Z18matrixMulOptimizedPKfS0_Pfiii_param_4];
	ld.param.u32 	%r26, [_Z18matrixMulOptimizedPKfS0_Pfiii_param_5];
	mov.u32 	%r27, %ctaid.y;
	shl.b32 	%r28, %r27, 5;
	mov.u32 	%r40, %tid.y;
	add.s32 	%r2, %r28, %r40;
	mov.u32 	%r29, %ctaid.x;
	shl.b32 	%r3, %r29, 5;
	mov.u32 	%r38, %tid.x;
	add.s32 	%r5, %r3, %r38;
	setp.lt.s32 	%p1, %r25, 1;
	mov.f32 	%f110, 0f00000000;
	@%p1 bra 	$L__BB0_7;
	add.s32 	%r30, %r25, 31;
	shr.u32 	%r31, %r30, 5;
	shl.b32 	%r32, %r40, 7;
	mov.u32 	%r33, _ZZ18matrixMulOptimizedPKfS0_PfiiiE8A_shared;
	add.s32 	%r6, %r33, %r32;
	shl.b32 	%r34, %r38, 2;
	add.s32 	%r7, %r6, %r34;
	mov.u32 	%r35, _ZZ18matrixMulOptimizedPKfS0_PfiiiE8B_shared;
	add.s32 	%r9, %r35, %r34;
	add.s32 	%r8, %r9, %r32;
	neg.s32 	%r42, %r31;
	mad.lo.s32 	%r36, %r40, %r26, %r38;
	add.s32 	%r41, %r36, %r3;
	shl.b32 	%r12, %r26, 5;
	mad.lo.s32 	%r39, %r25, %r2, %r38;
	cvta.to.global.u64 	%rd1, %rd3;
	cvta.to.global.u64 	%rd2, %rd4;
	mov.f32 	%f110, 0f00000000;
$L__BB0_2:
	setp.ge.s32 	%p2, %r2, %r24;
	setp.ge.u32 	%p3, %r38, %r25;
	mov.f32 	%f108, 0f00000000;
	or.pred  	%p4, %p2, %p3;
	@%p4 bra 	$L__BB0_4;
	mul.wide.u32 	%rd6, %r39, 4;
	add.s64 	%rd7, %rd1, %rd6;
	ld.global.f32 	%f108, [%rd7];
$L__BB0_4:
	setp.ge.s32 	%p5, %r5, %r26;
	st.shared.f32 	[%r7], %f108;
	setp.ge.u32 	%p6, %r40, %r25;
	mov.f32 	%f109, 0f00000000;
	or.pred  	%p7, %p5, %p6;
	@%p7 bra 	$L__BB0_6;
	mul.wide.u32 	%rd8, %r41, 4;
	add.s64 	%rd9, %rd2, %rd8;
	ld.global.f32 	%f109, [%rd9];
$L__BB0_6:
	st.shared.f32 	[%r8], %f109;
	bar.sync 	0;
	ld.shared.f32 	%f12, [%r6];
	ld.shared.f32 	%f13, [%r9];
	fma.rn.f32 	%f14, %f12, %f13, %f110;
	ld.shared.f32 	%f15, [%r6+4];
	ld.shared.f32 	%f16, [%r9+128];
	fma.rn.f32 	%f17, %f15, %f16, %f14;
	ld.shared.f32 	%f18, [%r6+8];
	ld.shared.f32 	%f19, [%r9+256];
	fma.rn.f32 	%f20, %f18, %f19, %f17;
	ld.shared.f32 	%f21, [%r6+12];
	ld.shared.f32 	%f22, [%r9+384];
	fma.rn.f32 	%f23, %f21, %f22, %f20;
	ld.shared.f32 	%f24, [%r6+16];
	ld.shared.f32 	%f25, [%r9+512];
	fma.rn.f32 	%f26, %f24, %f25, %f23;
	ld.shared.f32 	%f27, [%r6+20];
	ld.shared.f32 	%f28, [%r9+640];
	fma.rn.f32 	%f29, %f27, %f28, %f26;
	ld.shared.f32 	%f30, [%r6+24];
	ld.shared.f32 	%f31, [%r9+768];
	fma.rn.f32 	%f32, %f30, %f31, %f29;
	ld.shared.f32 	%f33, [%r6+28];
	ld.shared.f32 	%f34, [%r9+896];
	fma.rn.f32 	%f35, %f33, %f34, %f32;
	ld.shared.f32 	%f36, [%r6+32];
	ld.shared.f32 	%f37, [%r9+1024];
	fma.rn.f32 	%f38, %f36, %f37, %f35;
	ld.shared.f32 	%f39, [%r6+36];
	ld.shared.f32 	%f40, [%r9+1152];
	fma.rn.f32 	%f41, %f39, %f40, %f38;
	ld.shared.f32 	%f42, [%r6+40];
	ld.shared.f32 	%f43, [%r9+1280];
	fma.rn.f32 	%f44, %f42, %f43, %f41;
	ld.shared.f32 	%f45, [%r6+44];
	ld.shared.f32 	%f46, [%r9+1408];
	fma.rn.f32 	%f47, %f45, %f46, %f44;
	ld.shared.f32 	%f48, [%r6+48];
	ld.shared.f32 	%f49, [%r9+1536];
	fma.rn.f32 	%f50, %f48, %f49, %f47;
	ld.shared.f32 	%f51, [%r6+52];
	ld.shared.f32 	%f52, [%r9+1664];
	fma.rn.f32 	%f53, %f51, %f52, %f50;
	ld.shared.f32 	%f54, [%r6+56];
	ld.shared.f32 	%f55, [%r9+1792];
	fma.rn.f32 	%f56, %f54, %f55, %f53;
	ld.shared.f32 	%f57, [%r6+60];
	ld.shared.f32 	%f58, [%r9+1920];
	fma.rn.f32 	%f59, %f57, %f58, %f56;
	ld.shared.f32 	%f60, [%r6+64];
	ld.shared.f32 	%f61, [%r9+2048];
	fma.rn.f32 	%f62, %f60, %f61, %f59;
	ld.shared.f32 	%f63, [%r6+68];
	ld.shared.f32 	%f64, [%r9+2176];
	fma.rn.f32 	%f65, %f63, %f64, %f62;
	ld.shared.f32 	%f66, [%r6+72];
	ld.shared.f32 	%f67, [%r9+2304];
	fma.rn.f32 	%f68, %f66, %f67, %f65;
	ld.shared.f32 	%f69, [%r6+76];
	ld.shared.f32 	%f70, [%r9+2432];
	fma.rn.f32 	%f71, %f69, %f70, %f68;
	ld.shared.f32 	%f72, [%r6+80];
	ld.shared.f32 	%f73, [%r9+2560];
	fma.rn.f32 	%f74, %f72, %f73, %f71;
	ld.shared.f32 	%f75, [%r6+84];
	ld.shared.f32 	%f76, [%r9+2688];
	fma.rn.f32 	%f77, %f75, %f76, %f74;
	ld.shared.f32 	%f78, [%r6+88];
	ld.shared.f32 	%f79, [%r9+2816];
	fma.rn.f32 	%f80, %f78, %f79, %f77;
	ld.shared.f32 	%f81, [%r6+92];
	ld.shared.f32 	%f82, [%r9+2944];
	fma.rn.f32 	%f83, %f81, %f82, %f80;
	ld.shared.f32 	%f84, [%r6+96];
	ld.shared.f32 	%f85, [%r9+3072];
	fma.rn.f32 	%f86, %f84, %f85, %f83;
	ld.shared.f32 	%f87, [%r6+100];
	ld.shared.f32 	%f88, [%r9+3200];
	fma.rn.f32 	%f89, %f87, %f88, %f86;
	ld.shared.f32 	%f90, [%r6+104];
	ld.shared.f32 	%f91, [%r9+3328];
	fma.rn.f32 	%f92, %f90, %f91, %f89;
	ld.shared.f32 	%f93, [%r6+108];
	ld.shared.f32 	%f94, [%r9+3456];
	fma.rn.f32 	%f95, %f93, %f94, %f92;
	ld.shared.f32 	%f96, [%r6+112];
	ld.shared.f32 	%f97, [%r9+3584];
	fma.rn.f32 	%f98, %f96, %f97, %f95;
	ld.shared.f32 	%f99, [%r6+116];
	ld.shared.f32 	%f100, [%r9+3712];
	fma.rn.f32 	%f101, %f99, %f100, %f98;
	ld.shared.f32 	%f102, [%r6+120];
	ld.shared.f32 	%f103, [%r9+3840];
	fma.rn.f32 	%f104, %f102, %f103, %f101;
	ld.shared.f32 	%f105, [%r6+124];
	ld.shared.f32 	%f106, [%r9+3968];
	fma.rn.f32 	%f110, %f105, %f106, %f104;
	bar.sync 	0;
	add.s32 	%r42, %r42, 1;
	setp.ne.s32 	%p8, %r42, 0;
	add.s32 	%r41, %r41, %r12;
	add.s32 	%r40, %r40, 32;
	add.s32 	%r39, %r39, 32;
	add.s32 	%r38, %r38, 32;
	@%p8 bra 	$L__BB0_2;
$L__BB0_7:
	setp.ge.s32 	%p9, %r2, %r24;
	setp.ge.s32 	%p10, %r5, %r26;
	or.pred  	%p11, %p9, %p10;
	@%p11 bra 	$L__BB0_9;
	mad.lo.s32 	%r37, %r26, %r2, %r5;
	cvta.to.global.u64 	%rd10, %rd5;
	mul.wide.s32 	%rd11, %r37, 4;
	add.s64 	%rd12, %rd10, %rd11;
	st.global.f32 	[%rd12], %f110;
$L__BB0_9:
	ret;

}


// ===== COMPILED SASS (sm_100) =====

	.target	sm_100

	.elftype	@"ET_EXEC"


//--------------------- .note.nv.tkinfo           --------------------------
	.section	.note.nv.tkinfo,"",@"SHT_NOTE"
	.sectionflags	@"SHF_NOTE_NV_TKINFO"
	.tkinfo
        /*0018*/ 	.word	0x00000002
        /*0030*/ 	.string	""
        /*0030*/ 	.string	"ptxas"
        /*0030*/ 	.string	"Cuda compilation tools, release 13.0, V13.0.88"
        /*0030*/ 	.string	"Build cuda_13.0.r13.0/compiler.36424714_0"
        /*0030*/ 	.string	"-arch sm_100 -m 64 "



//--------------------- .note.nv.cuinfo           --------------------------
	.section	.note.nv.cuinfo,"",@"SHT_NOTE"
	.sectionflags	@"SHF_NOTE_NV_CUINFO"
        /*0018*/ 	.short	0x0002
        /*001a*/ 	.short	0x0064
        /*001c*/ 	.short	0x0082
	.zero		2


//--------------------- .nv.info                  --------------------------
	.section	.nv.info,"",@"SHT_CUDA_INFO"
	.align	4


	//----- nvinfo : EIATTR_REGCOUNT
	.align		4
        /*0000*/ 	.byte	0x04, 0x2f
        /*0002*/ 	.short	(.L_1 - .L_0)
	.align		4
.L_0:
        /*0004*/ 	.word	index@(_Z18matrixMulOptimizedPKfS0_Pfiii)
        /*0008*/ 	.word	0x00000020


	//----- nvinfo : EIATTR_FRAME_SIZE
	.align		4
.L_1:
        /*000c*/ 	.byte	0x04, 0x11
        /*000e*/ 	.short	(.L_3 - .L_2)
	.align		4
.L_2:
        /*0010*/ 	.word	index@(_Z18matrixMulOptimizedPKfS0_Pfiii)
        /*0014*/ 	.word	0x00000000


	//----- nvinfo : EIATTR_MIN_STACK_SIZE
	.align		4
.L_3:
        /*0018*/ 	.byte	0x04, 0x12
        /*001a*/ 	.short	(.L_5 - .L_4)
	.align		4
.L_4:
        /*001c*/ 	.word	index@(_Z18matrixMulOptimizedPKfS0_Pfiii)
        /*0020*/ 	.word	0x00000000
.L_5:


//--------------------- .nv.compat                --------------------------
	.section	.nv.compat,"",@"SHT_CUDA_COMPAT_INFO"
	.align	4
        /*0000*/ 	.byte	0x02, 0x09, 0x00, 0x00, 0x02, 0x02, 0x01, 0x00, 0x02, 0x05, 0x05, 0x00, 0x03, 0x07, 0x01, 0x01
        /*0010*/ 	.byte	0x02, 0x03, 0x00, 0x00, 0x02, 0x06, 0x01, 0x00, 0x04, 0x0b, 0x08, 0x00, 0x09, 0x00, 0x00, 0x00
        /*0020*/ 	.byte	0x00, 0x00, 0x00, 0x00


//--------------------- .nv.info._Z18matrixMulOptimizedPKfS0_Pfiii --------------------------
	.section	.nv.info._Z18matrixMulOptimizedPKfS0_Pfiii,"",@"SHT_CUDA_INFO"
	.sectionflags	@""
	.align	4


	//----- nvinfo : EIATTR_CUDA_API_VERSION
	.align		4
        /*0000*/ 	.byte	0x04, 0x37
        /*0002*/ 	.short	(.L_7 - .L_6)
.L_6:
        /*0004*/ 	.word	0x00000082


	//----- nvinfo : EIATTR_KPARAM_INFO
	.align		4
.L_7:
        /*0008*/ 	.byte	0x04, 0x17
        /*000a*/ 	.short	(.L_9 - .L_8)
.L_8:
        /*000c*/ 	.word	0x00000000
        /*0010*/ 	.short	0x0005
        /*0012*/ 	.short	0x0020
        /*0014*/ 	.byte	0x00, 0xf0, 0x11, 0x00


	//----- nvinfo : EIATTR_KPARAM_INFO
	.align		4
.L_9:
        /*0018*/ 	.byte	0x04, 0x17
        /*001a*/ 	.short	(.L_11 - .L_10)
.L_10:
        /*001c*/ 	.word	0x00000000
        /*0020*/ 	.short	0x0004
        /*0022*/ 	.short	0x001c
        /*0024*/ 	.byte	0x00, 0xf0, 0x11, 0x00


	//----- nvinfo : EIATTR_KPARAM_INFO
	.align		4
.L_11:
        /*0028*/ 	.byte	0x04, 0x17
        /*002a*/ 	.short	(.L_13 - .L_12)
.L_12:
        /*002c*/ 	.word	0x00000000
        /*0030*/ 	.short	0x0003
        /*0032*/ 	.short	0x0018
        /*0034*/ 	.byte	0x00, 0xf0, 0x11, 0x00


	//----- nvinfo : EIATTR_KPARAM_INFO
	.align		4
.L_13:
        /*0038*/ 	.byte	0x04, 0x17
        /*003a*/ 	.short	(.L_15 - .L_14)
.L_14:
        /*003c*/ 	.word	0x00000000
        /*0040*/ 	.short	0x0002
        /*0042*/ 	.short	0x0010
        /*0044*/ 	.byte	0x00, 0xf5, 0x21, 0x00


	//----- nvinfo : EIATTR_KPARAM_INFO
	.align		4
.L_15:
        /*0048*/ 	.byte	0x04, 0x17
        /*004a*/ 	.short	(.L_17 - .L_16)
.L_16:
        /*004c*/ 	.word	0x00000000
        /*0050*/ 	.short	0x0001
        /*0052*/ 	.short	0x0008
        /*0054*/ 	.byte	0x00, 0xf5, 0x21, 0x00


	//----- nvinfo : EIATTR_KPARAM_INFO
	.align		4
.L_17:
        /*0058*/ 	.byte	0x04, 0x17
        /*005a*/ 	.short	(.L_19 - .L_18)
.L_18:
        /*005c*/ 	.word	0x00000000
        /*0060*/ 	.short	0x0000
        /*0062*/ 	.short	0x0000
        /*0064*/ 	.byte	0x00, 0xf5, 0x21, 0x00


	//----- nvinfo : EIATTR_SPARSE_MMA_MASK
	.align		4
.L_19:
        /*0068*/ 	.byte	0x03, 0x50
        /*006a*/ 	.short	0x0000


	//----- nvinfo : EIATTR_MAXREG_COUNT
	.align		4
        /*006c*/ 	.byte	0x03, 0x1b
        /*006e*/ 	.short	0x00ff


	//----- nvinfo : EIATTR_NUM_BARRIERS
	.align		4
        /*0070*/ 	.byte	0x02, 0x4c
        /*0072*/ 	.byte	0x01
	.zero		1


	//----- nvinfo : EIATTR_MERCURY_ISA_VERSION
	.align		4
        /*0074*/ 	.byte	0x03, 0x5f
        /*0076*/ 	.short	0x0101


	//----- nvinfo : EIATTR_VRC_CTA_INIT_COUNT
	.align		4
        /*0078*/ 	.byte	0x02, 0x4a
	.zero		1
	.zero		1


	//----- nvinfo : EIATTR_EXIT_INSTR_OFFSETS
	.align		4
        /*007c*/ 	.byte	0x04, 0x1c
        /*007e*/ 	.short	(.L_21 - .L_20)


	//   ....[0]....
.L_20:
        /*0080*/ 	.word	0x00000820


	//   ....[1]....
        /*0084*/ 	.word	0x00000870


	//----- nvinfo : EIATTR_CBANK_PARAM_SIZE
	.align		4
.L_21:
        /*0088*/ 	.byte	0x03, 0x19
        /*008a*/ 	.short	0x0024


	//----- nvinfo : EIATTR_PARAM_CBANK
	.align		4
        /*008c*/ 	.byte	0x04, 0x0a
        /*008e*/ 	.short	(.L_23 - .L_22)
	.align		4
.L_22:
        /*0090*/ 	.word	index@(.nv.constant0._Z18matrixMulOptimizedPKfS0_Pfiii)
        /*0094*/ 	.short	0x0380
        /*0096*/ 	.short	0x0024


	//----- nvinfo : EIATTR_SW_WAR
	.align		4
.L_23:
        /*0098*/ 	.byte	0x04, 0x36
        /*009a*/ 	.short	(.L_25 - .L_24)
.L_24:
        /*009c*/ 	.word	0x00000008
.L_25:


//--------------------- .nv.callgraph             --------------------------
	.section	.nv.callgraph,"",@"SHT_CUDA_CALLGRAPH"
	.align	4
	.sectionentsize	8
	.align		4
        /*0000*/ 	.word	0x00000000
	.align		4
        /*0004*/ 	.word	0xffffffff
	.align		4
        /*0008*/ 	.word	0x00000000
	.align		4
        /*000c*/ 	.word	0xfffffffe
	.align		4
        /*0010*/ 	.word	0x00000000
	.align		4
        /*0014*/ 	.word	0xfffffffd
	.align		4
        /*0018*/ 	.word	0x00000000
	.align		4
        /*001c*/ 	.word	0xfffffffc


//--------------------- .text._Z18matrixMulOptimizedPKfS0_Pfiii --------------------------
	.section	.text._Z18matrixMulOptimizedPKfS0_Pfiii,"ax",@progbits
	.align	128
        .global         _Z18matrixMulOptimizedPKfS0_Pfiii
        .type           _Z18matrixMulOptimizedPKfS0_Pfiii,@function
        .size           _Z18matrixMulOptimizedPKfS0_Pfiii,(.L_x_3 - _Z18matrixMulOptimizedPKfS0_Pfiii)
        .other          _Z18matrixMulOptimizedPKfS0_Pfiii,@"STO_CUDA_ENTRY STV_DEFAULT"
_Z18matrixMulOptimizedPKfS0_Pfiii:
.text._Z18matrixMulOptimizedPKfS0_Pfiii:
[----:B------:R-:W-:Y:S01]  /*0000*/  LDC R1, c[0x0][0x37c] ;  /* 0x0000df00ff017b82 */ /* 0x000fe20000000800 */
[----:B------:R-:W0:Y:S01]  /*0010*/  S2R R18, SR_CTAID.Y ;  /* 0x0000000000127919 */ /* 0x000e220000002600 */
[----:B------:R-:W1:Y:S01]  /*0020*/  LDCU UR10, c[0x0][0x39c] ;  /* 0x00007380ff0a77ac */ /* 0x000e620008000800 */
[----:B------:R-:W-:Y:S01]  /*0030*/  HFMA2 R21, -RZ, RZ, 0, 0 ;  /* 0x00000000ff157431 */ /* 0x000fe200000001ff */
[----:B------:R-:W0:Y:S01]  /*0040*/  S2R R17, SR_TID.Y ;  /* 0x0000000000117919 */ /* 0x000e220000002200 */
[----:B------:R-:W2:Y:S01]  /*0050*/  LDCU UR14, c[0x0][0x3a0] ;  /* 0x00007400ff0e77ac */ /* 0x000ea20008000800 */
[----:B------:R-:W3:Y:S01]  /*0060*/  S2R R2, SR_CTAID.X ;  /* 0x0000000000027919 */ /* 0x000ee20000002500 */
[----:B------:R-:W4:Y:S01]  /*0070*/  LDCU.64 UR8, c[0x0][0x358] ;  /* 0x00006b00ff0877ac */ /* 0x000f220008000a00 */
[----:B------:R-:W3:Y:S01]  /*0080*/  S2R R16, SR_TID.X ;  /* 0x0000000000107919 */ /* 0x000ee20000002100 */
[----:B-1----:R-:W-:Y:S01]  /*0090*/  UISETP.GE.AND UP0, UPT, UR10, 0x1, UPT ;  /* 0x000000010a00788c */ /* 0x002fe2000bf06270 */
[----:B0-----:R-:W-:-:S02]  /*00a0*/  LEA R18, R18, R17, 0x5 ;  /* 0x0000001112127211 */ /* 0x001fc400078e28ff */
[----:B---3--:R-:W-:-:S06]  /*00b0*/  LEA R19, R2, R16, 0x5 ;  /* 0x0000001002137211 */ /* 0x008fcc00078e28ff */
[----:B--2-4-:R-:W-:Y:S05]  /*00c0*/  BRA.U !UP0, `(.L_x_0) ;  /* 0x0000000508c87547 */ /* 0x014fea000b800000 */
[----:B------:R-:W0:Y:S01]  /*00d0*/  S2UR UR7, SR_CgaCtaId ;  /* 0x00000000000779c3 */ /* 0x000e220000008800 */
[----:B------:R-:W1:Y:S01]  /*00e0*/  LDCU UR11, c[0x0][0x3a0] ;  /* 0x00007400ff0b77ac */ /* 0x000e620008000800 */
[----:B------:R-:W-:Y:S01]  /*00f0*/  MOV R21, RZ ;  /* 0x000000ff00157202 */ /* 0x000fe20000000f00 */
[----:B------:R-:W-:Y:S01]  /*0100*/  IMAD R6, R18, UR10, R16 ;  /* 0x0000000a12067c24 */ /* 0x000fe2000f8e0210 */
[----:B------:R-:W-:Y:S01]  /*0110*/  UMOV UR5, 0x400 ;  /* 0x0000040000057882 */ /* 0x000fe20000000000 */
[----:B------:R-:W-:-:S03]  /*0120*/  UIADD3 UR4, UPT, UPT, UR10, 0x1f, URZ ;  /* 0x0000001f0a047890 */ /* 0x000fc6000fffe0ff */
[----:B------:R-:W2:Y:S01]  /*0130*/  LDC R0, c[0x0][0x3a0] ;  /* 0x0000e800ff007b82 */ /* 0x000ea20000000800 */
[----:B------:R-:W-:Y:S02]  /*0140*/  UIADD3 UR6, UPT, UPT, UR5, 0x1000, URZ ;  /* 0x0000100005067890 */ /* 0x000fe4000fffe0ff */
[----:B------:R-:W-:Y:S01]  /*0150*/  USHF.R.U32.HI UR4, URZ, 0x5, UR4 ;  /* 0x00000005ff047899 */ /* 0x000fe20008011604 */
[----:B------:R-:W3:Y:S03]  /*0160*/  LDCU.64 UR12, c[0x0][0x398] ;  /* 0x00007300ff0c77ac */ /* 0x000ee60008000a00 */
[----:B------:R-:W-:Y:S01]  /*0170*/  UIADD3 UR4, UPT, UPT, -UR4, URZ, URZ ;  /* 0x000000ff04047290 */ /* 0x000fe2000fffe1ff */
[----:B-1----:R-:W-:Y:S01]  /*0180*/  IMAD R7, R17, UR11, R16 ;  /* 0x0000000b11077c24 */ /* 0x002fe2000f8e0210 */
[----:B0-----:R-:W-:-:S04]  /*0190*/  ULEA UR5, UR7, UR5, 0x18 ;  /* 0x0000000507057291 */ /* 0x001fc8000f8ec0ff */
[----:B------:R-:W-:Y:S01]  /*01a0*/  LEA R7, R2, R7, 0x5 ;  /* 0x0000000702077211 */ /* 0x000fe200078e28ff */
[----:B------:R-:W-:Y:S01]  /*01b0*/  ULEA UR6, UR7, UR6, 0x18 ;  /* 0x0000000607067291 */ /* 0x000fe2000f8ec0ff */
[----:B------:R-:W-:-:S05]  /*01c0*/  LEA R5, R17, UR5, 0x7 ;  /* 0x0000000511057c11 */ /* 0x000fca000f8e38ff */
[C---:B------:R-:W-:Y:S02]  /*01d0*/  LEA R3, R16.reuse, UR6, 0x2 ;  /* 0x0000000610037c11 */ /* 0x040fe4000f8e10ff */
[----:B------:R-:W-:Y:S02]  /*01e0*/  LEA R4, R16, R5, 0x2 ;  /* 0x0000000510047211 */ /* 0x000fe400078e10ff */
[----:B---3--:R-:W-:-:S07]  /*01f0*/  LEA R2, R17, R3, 0x7 ;  /* 0x0000000311027211 */ /* 0x008fce00078e38ff */
.L_x_1:
[----:B------:R-:W-:Y:S01]  /*0200*/  ISETP.GE.U32.AND P1, PT, R16, UR13, PT ;  /* 0x0000000d10007c0c */ /* 0x000fe2000bf26070 */
[----:B------:R-:W-:Y:S01]  /*0210*/  HFMA2 R24, -RZ, RZ, 0, 0 ;  /* 0x00000000ff187431 */ /* 0x000fe200000001ff */
[----:B------:R-:W-:Y:S02]  /*0220*/  ISETP.GE.U32.AND P0, PT, R17, UR13, PT ;  /* 0x0000000d11007c0c */ /* 0x000fe4000bf06070 */
[----:B------:R-:W-:Y:S02]  /*0230*/  ISETP.GE.OR P1, PT, R18, UR12, P1 ;  /* 0x0000000c12007c0c */ /* 0x000fe40008f26670 */
[----:B--2---:R-:W-:Y:S02]  /*0240*/  ISETP.GE.OR P0, PT, R19, R0, P0 ;  /* 0x000000001300720c */ /* 0x004fe40000706670 */
[----:B------:R-:W-:-:S09]  /*0250*/  MOV R29, RZ ;  /* 0x000000ff001d7202 */ /* 0x000fd20000000f00 */
[----:B------:R-:W0:Y:S08]  /*0260*/  @!P1 LDC.64 R10, c[0x0][0x380] ;  /* 0x0000e000ff0a9b82 */ /* 0x000e300000000a00 */
[----:B------:R-:W1:Y:S01]  /*0270*/  @!P0 LDC.64 R8, c[0x0][0x388] ;  /* 0x0000e200ff088b82 */ /* 0x000e620000000a00 */
[----:B0-----:R-:W-:-:S05]  /*0280*/  @!P1 IMAD.WIDE.U32 R10, R6, 0x4, R10 ;  /* 0x00000004060a9825 */ /* 0x001fca00078e000a */
[----:B------:R-:W2:Y:S01]  /*0290*/  @!P1 LDG.E R29, desc[UR8][R10.64] ;  /* 0x000000080a1d9981 */ /* 0x000ea2000c1e1900 */
[----:B-1----:R-:W-:-:S05]  /*02a0*/  @!P0 IMAD.WIDE.U32 R22, R7, 0x4, R8 ;  /* 0x0000000407168825 */ /* 0x002fca00078e0008 */
[----:B------:R-:W3:Y:S01]  /*02b0*/  @!P0 LDG.E R24, desc[UR8][R22.64] ;  /* 0x0000000816188981 */ /* 0x000ee2000c1e1900 */
[----:B------:R-:W-:-:S04]  /*02c0*/  UIADD3 UR4, UPT, UPT, UR4, 0x1, URZ ;  /* 0x0000000104047890 */ /* 0x000fc8000fffe0ff */
[----:B------:R-:W-:Y:S01]  /*02d0*/  UISETP.NE.AND UP0, UPT, UR4, URZ, UPT ;  /* 0x000000ff0400728c */ /* 0x000fe2000bf05270 */
[----:B------:R-:W-:Y:S01]  /*02e0*/  IADD3 R17, PT, PT, R17, 0x20, RZ ;  /* 0x0000002011117810 */ /* 0x000fe20007ffe0ff */
[----:B--2---:R-:W-:Y:S04]  /*02f0*/  STS [R4], R29 ;  /* 0x0000001d04007388 */ /* 0x004fe80000000800 */
[----:B---3--:R-:W-:Y:S01]  /*0300*/  STS [R2], R24 ;  /* 0x0000001802007388 */ /* 0x008fe20000000800 */
[----:B------:R-:W-:Y:S06]  /*0310*/  BAR.SYNC.DEFER_BLOCKING 0x0 ;  /* 0x0000000000007b1d */ /* 0x000fec0000010000 */
[----:B------:R-:W-:Y:S04]  /*0320*/  LDS R28, [R3] ;  /* 0x00000000031c7984 */ /* 0x000fe80000000800 */
[----:B------:R-:W0:Y:S04]  /*0330*/  LDS.128 R12, [R5] ;  /* 0x00000000050c7984 */ /* 0x000e280000000c00 */
[----:B------:R-:W1:Y:S04]  /*0340*/  LDS R23, [R3+0x80] ;  /* 0x0000800003177984 */ /* 0x000e680000000800 */
[----:B------:R-:W2:Y:S04]  /*0350*/  LDS R27, [R3+0x100] ;  /* 0x00010000031b7984 */ /* 0x000ea80000000800 */
[----:B------:R-:W3:Y:S04]  /*0360*/  LDS R26, [R3+0x180] ;  /* 0x00018000031a7984 */ /* 0x000ee80000000800 */
[----:B------:R-:W-:Y:S04]  /*0370*/  LDS R25, [R3+0x200] ;  /* 0x0002000003197984 */ /* 0x000fe80000000800 */
[----:B------:R-:W4:Y:S04]  /*0380*/  LDS.128 R8, [R5+0x10] ;  /* 0x0000100005087984 */ /* 0x000f280000000c00 */
[----:B------:R-:W5:Y:S04]  /*0390*/  LDS R20, [R3+0x280] ;  /* 0x0002800003147984 */ /* 0x000f680000000800 */
[----:B------:R-:W-:Y:S04]  /*03a0*/  LDS R24, [R3+0x380] ;  /* 0x0003800003187984 */ /* 0x000fe80000000800 */
[----:B------:R-:W-:Y:S01]  /*03b0*/  LDS R22, [R3+0x480] ;  /* 0x0004800003167984 */ /* 0x000fe20000000800 */
[----:B0-----:R-:W-:-:S03]  /*03c0*/  FFMA R12, R12, R28, R21 ;  /* 0x0000001c0c0c7223 */ /* 0x001fc60000000015 */
[----:B------:R-:W0:Y:S01]  /*03d0*/  LDS R21, [R3+0x300] ;  /* 0x0003000003157984 */ /* 0x000e220000000800 */
[----:B-1----:R-:W-:-:S03]  /*03e0*/  FFMA R12, R23, R13, R12 ;  /* 0x0000000d170c7223 */ /* 0x002fc6000000000c */
[----:B------:R-:W-:Y:S01]  /*03f0*/  LDS R23, [R3+0x400] ;  /* 0x0004000003177984 */ /* 0x000fe20000000800 */
[----:B--2---:R-:W-:-:S04]  /*0400*/  FFMA R27, R27, R14, R12 ;  /* 0x0000000e1b1b7223 */ /* 0x004fc8000000000c */
[----:B---3--:R-:W-:Y:S02]  /*0410*/  FFMA R27, R26, R15, R27 ;  /* 0x0000000f1a1b7223 */ /* 0x008fe4000000001b */
[----:B------:R-:W1:Y:S04]  /*0420*/  LDS.128 R12, [R5+0x20] ;  /* 0x00002000050c7984 */ /* 0x000e680000000c00 */
[----:B------:R-:W-:Y:S01]  /*0430*/  LDS R26, [R3+0x580] ;  /* 0x00058000031a7984 */ /* 0x000fe20000000800 */
[----:B----4-:R-:W-:-:S03]  /*0440*/  FFMA R27, R8, R25, R27 ;  /* 0x00000019081b7223 */ /* 0x010fc6000000001b */
[----:B------:R-:W2:Y:S01]  /*0450*/  LDS R25, [R3+0x500] ;  /* 0x0005000003197984 */ /* 0x000ea20000000800 */
[----:B-----5:R-:W-:-:S04]  /*0460*/  FFMA R20, R20, R9, R27 ;  /* 0x0000000914147223 */ /* 0x020fc8000000001b */
[----:B0-----:R-:W-:Y:S02]  /*0470*/  FFMA R21, R21, R10, R20 ;  /* 0x0000000a15157223 */ /* 0x001fe40000000014 */
[----:B------:R-:W-:Y:S02]  /*0480*/  LDS R20, [R3+0x680] ;  /* 0x0006800003147984 */ /* 0x000fe40000000800 */
[----:B------:R-:W-:Y:S02]  /*0490*/  FFMA R27, R24, R11, R21 ;  /* 0x0000000b181b7223 */ /* 0x000fe40000000015 */
[----:B------:R-:W-:Y:S04]  /*04a0*/  LDS R21, [R3+0x600] ;  /* 0x0006000003157984 */ /* 0x000fe80000000800 */
[----:B------:R-:W0:Y:S01]  /*04b0*/  LDS.128 R8, [R5+0x30] ;  /* 0x0000300005087984 */ /* 0x000e220000000c00 */
[----:B-1----:R-:W-:-:S03]  /*04c0*/  FFMA R27, R12, R23, R27 ;  /* 0x000000170c1b7223 */ /* 0x002fc6000000001b */
[----:B------:R-:W1:Y:S01]  /*04d0*/  LDS R23, [R3+0x700] ;  /* 0x0007000003177984 */ /* 0x000e620000000800 */
[----:B------:R-:W-:-:S03]  /*04e0*/  FFMA R22, R22, R13, R27 ;  /* 0x0000000d16167223 */ /* 0x000fc6000000001b */
[----:B------:R-:W3:Y:S01]  /*04f0*/  LDS R24, [R3+0x780] ;  /* 0x0007800003187984 */ /* 0x000ee20000000800 */
[----:B--2---:R-:W-:-:S03]  /*0500*/  FFMA R25, R25, R14, R22 ;  /* 0x0000000e19197223 */ /* 0x004fc60000000016 */
[----:B------:R-:W-:Y:S01]  /*0510*/  LDS R22, [R3+0x880] ;  /* 0x0008800003167984 */ /* 0x000fe20000000800 */
[----:B------:R-:W-:-:S03]  /*0520*/  FFMA R27, R26, R15, R25 ;  /* 0x0000000f1a1b7223 */ /* 0x000fc60000000019 */
[----:B------:R-:W-:Y:S04]  /*0530*/  LDS R25, [R3+0x800] ;  /* 0x0008000003197984 */ /* 0x000fe80000000800 */
[----:B------:R-:W2:Y:S04]  /*0540*/  LDS.128 R12, [R5+0x40] ;  /* 0x00004000050c7984 */ /* 0x000ea80000000c00 */
[----:B------:R-:W-:Y:S01]  /*0550*/  LDS R26, [R3+0x980] ;  /* 0x00098000031a7984 */ /* 0x000fe20000000800 */
[----:B0-----:R-:W-:-:S03]  /*0560*/  FFMA R27, R8, R21, R27 ;  /* 0x00000015081b7223 */ /* 0x001fc6000000001b */
[----:B------:R-:W0:Y:S01]  /*0570*/  LDS R21, [R3+0x900] ;  /* 0x0009000003157984 */ /* 0x000e220000000800 */
[----:B------:R-:W-:-:S04]  /*0580*/  FFMA R20, R20, R9, R27 ;  /* 0x0000000914147223 */ /* 0x000fc8000000001b */
[----:B-1----:R-:W-:Y:S02]  /*0590*/  FFMA R23, R23, R10, R20 ;  /* 0x0000000a17177223 */ /* 0x002fe40000000014 */
[----:B------:R-:W-:Y:S02]  /*05a0*/  LDS R20, [R3+0xa80] ;  /* 0x000a800003147984 */ /* 0x000fe40000000800 */
[----:B---3--:R-:W-:Y:S02]  /*05b0*/  FFMA R27, R24, R11, R23 ;  /* 0x0000000b181b7223 */ /* 0x008fe40000000017 */
[----:B------:R-:W-:Y:S04]  /*05c0*/  LDS R23, [R3+0xa00] ;  /* 0x000a000003177984 */ /* 0x000fe80000000800 */
[----:B------:R-:W1:Y:S01]  /*05d0*/  LDS.128 R8, [R5+0x50] ;  /* 0x0000500005087984 */ /* 0x000e620000000c00 */
[----:B--2---:R-:W-:-:S03]  /*05e0*/  FFMA R27, R12, R25, R27 ;  /* 0x000000190c1b7223 */ /* 0x004fc6000000001b */
[----:B------:R-:W2:Y:S01]  /*05f0*/  LDS R25, [R3+0xb00] ;  /* 0x000b000003197984 */ /* 0x000ea20000000800 */
[----:B------:R-:W-:-:S03]  /*0600*/  FFMA R12, R22, R13, R27 ;  /* 0x0000000d160c7223 */ /* 0x000fc6000000001b */
[----:B------:R-:W3:Y:S04]  /*0610*/  LDS R22, [R3+0xb80] ;  /* 0x000b800003167984 */ /* 0x000ee80000000800 */
[----:B------:R-:W-:Y:S01]  /*0620*/  LDS R24, [R3+0xc80] ;  /* 0x000c800003187984 */ /* 0x000fe20000000800 */
[----:B0-----:R-:W-:-:S04]  /*0630*/  FFMA R21, R21, R14, R12 ;  /* 0x0000000e15157223 */ /* 0x001fc8000000000c */
[----:B------:R-:W-:Y:S02]  /*0640*/  FFMA R27, R26, R15, R21 ;  /* 0x0000000f1a1b7223 */ /* 0x000fe40000000015 */
[----:B------:R-:W-:Y:S04]  /*0650*/  LDS R21, [R3+0xc00] ;  /* 0x000c000003157984 */ /* 0x000fe80000000800 */
[----:B------:R-:W0:Y:S01]  /*0660*/  LDS.128 R12, [R5+0x60] ;  /* 0x00006000050c7984 */ /* 0x000e220000000c00 */
[----:B-1----:R-:W-:-:S04]  /*0670*/  FFMA R23, R8, R23, R27 ;  /* 0x0000001708177223 */ /* 0x002fc8000000001b */
[----:B------:R-:W-:Y:S02]  /*0680*/  FFMA R20, R20, R9, R23 ;  /* 0x0000000914147223 */ /* 0x000fe40000000017 */
[----:B------:R-:W1:Y:S02]  /*0690*/  LDS R23, [R3+0xd00] ;  /* 0x000d000003177984 */ /* 0x000e640000000800 */
[----:B--2---:R-:W-:Y:S02]  /*06a0*/  FFMA R25, R25, R10, R20 ;  /* 0x0000000a19197223 */ /* 0x004fe40000000014 */
[----:B------:R-:W2:Y:S02]  /*06b0*/  LDS R20, [R3+0xd80] ;  /* 0x000d800003147984 */ /* 0x000ea40000000800 */
[----:B---3--:R-:W-:Y:S02]  /*06c0*/  FFMA R27, R22, R11, R25 ;  /* 0x0000000b161b7223 */ /* 0x008fe40000000019 */
[----:B------:R-:W-:Y:S04]  /*06d0*/  LDS R25, [R3+0xe00] ;  /* 0x000e000003197984 */ /* 0x000fe80000000800 */
[----:B------:R-:W3:Y:S04]  /*06e0*/  LDS.128 R8, [R5+0x70] ;  /* 0x0000700005087984 */ /* 0x000ee80000000c00 */
[----:B------:R-:W4:Y:S01]  /*06f0*/  LDS R22, [R3+0xe80] ;  /* 0x000e800003167984 */ /* 0x000f220000000800 */
[----:B0-----:R-:W-:-:S03]  /*0700*/  FFMA R27, R12, R21, R27 ;  /* 0x000000150c1b7223 */ /* 0x001fc6000000001b */
[----:B------:R-:W0:Y:S04]  /*0710*/  LDS R21, [R3+0xf00] ;  /* 0x000f000003157984 */ /* 0x000e280000000800 */
[----:B------:R-:W5:Y:S01]  /*0720*/  LDS R12, [R3+0xf80] ;  /* 0x000f8000030c7984 */ /* 0x000f620000000800 */
[----:B------:R-:W-:-:S04]  /*0730*/  FFMA R24, R24, R13, R27 ;  /* 0x0000000d18187223 */ /* 0x000fc8000000001b */
[----:B-1----:R-:W-:-:S04]  /*0740*/  FFMA R23, R23, R14, R24 ;  /* 0x0000000e17177223 */ /* 0x002fc80000000018 */
[----:B--2---:R-:W-:-:S04]  /*0750*/  FFMA R15, R20, R15, R23 ;  /* 0x0000000f140f7223 */ /* 0x004fc80000000017 */
[----:B---3--:R-:W-:-:S04]  /*0760*/  FFMA R15, R8, R25, R15 ;  /* 0x00000019080f7223 */ /* 0x008fc8000000000f */
[----:B----4-:R-:W-:Y:S01]  /*0770*/  FFMA R22, R22, R9, R15 ;  /* 0x0000000916167223 */ /* 0x010fe2000000000f */
[----:B------:R-:W-:Y:S02]  /*0780*/  IADD3 R16, PT, PT, R16, 0x20, RZ ;  /* 0x0000002010107810 */ /* 0x000fe40007ffe0ff */
[----:B------:R-:W-:Y:S02]  /*0790*/  IADD3 R6, PT, PT, R6, 0x20, RZ ;  /* 0x0000002006067810 */ /* 0x000fe40007ffe0ff */
[----:B------:R-:W-:Y:S01]  /*07a0*/  LEA R7, R0, R7, 0x5 ;  /* 0x0000000700077211 */ /* 0x000fe200078e28ff */
[----:B0-----:R-:W-:-:S04]  /*07b0*/  FFMA R21, R21, R10, R22 ;  /* 0x0000000a15157223 */ /* 0x001fc80000000016 */
[----:B-----5:R-:W-:Y:S01]  /*07c0*/  FFMA R21, R12, R11, R21 ;  /* 0x0000000b0c157223 */ /* 0x020fe20000000015 */
[----:B------:R-:W-:Y:S06]  /*07d0*/  BAR.SYNC.DEFER_BLOCKING 0x0 ;  /* 0x0000000000007b1d */ /* 0x000fec0000010000 */
[----:B------:R-:W-:Y:S05]  /*07e0*/  BRA.U UP0, `(.L_x_1) ;  /* 0xfffffff900847547 */ /* 0x000fea000b83ffff */
.L_x_0:
[----:B------:R-:W0:Y:S01]  /*07f0*/  LDCU UR4, c[0x0][0x398] ;  /* 0x00007300ff0477ac */ /* 0x000e220008000800 */
[----:B------:R-:W-:-:S04]  /*0800*/  ISETP.GE.AND P0, PT, R19, UR14, PT ;  /* 0x0000000e13007c0c */ /* 0x000fc8000bf06270 */
[----:B0-----:R-:W-:-:S13]  /*0810*/  ISETP.GE.OR P0, PT, R18, UR4, P0 ;  /* 0x0000000412007c0c */ /* 0x001fda0008706670 */
[----:B------:R-:W-:Y:S05]  /*0820*/  @P0 EXIT ;  /* 0x000000000000094d */ /* 0x000fea0003800000 */
[----:B------:R-:W0:Y:S01]  /*0830*/  LDC.64 R2, c[0x0][0x390] ;  /* 0x0000e400ff027b82 */ /* 0x000e220000000a00 */
[----:B------:R-:W-:-:S04]  /*0840*/  IMAD R19, R18, UR14, R19 ;  /* 0x0000000e12137c24 */ /* 0x000fc8000f8e0213 */
[----:B0-----:R-:W-:-:S05]  /*0850*/  IMAD.WIDE R2, R19, 0x4, R2 ;  /* 0x0000000413027825 */ /* 0x001fca00078e0202 */
[----:B------:R-:W-:Y:S01]  /*0860*/  STG.E desc[UR8][R2.64], R21 ;  /* 0x0000001502007986 */ /* 0x000fe2000c101908 */
[----:B------:R-:W-:Y:S05]  /*0870*/  EXIT ;  /* 0x000000000000794d */ /* 0x000fea0003800000 */
.L_x_2:
[----:B------:R-:W-:-:S00]  /*0880*/  BRA `(.L_x_2) ;  /* 0xfffffffc00fc7947 */ /* 0x000fc0000383ffff */
[----:B------:R-:W-:-:S00]  /*0890*/  NOP ;  /* 0x0000000000007918 */ /* 0x000fc00000000000 */
        /* <DEDUP_REMOVED lines=14> */
.L_x_3:


//--------------------- .nv.shared._Z18matrixMulOptimizedPKfS0_Pfiii --------------------------
	.section	.nv.shared._Z18matrixMulOptimizedPKfS0_Pfiii,"aw",@nobits
	.sectionflags	@""
	.align	4
.nv.shared._Z18matrixMulOptimizedPKfS0_Pfiii:
	.zero		9216


//--------------------- .nv.shared.reserved.0     --------------------------
	.section	.nv.shared.reserved.0,"aw",@nobits
	.weak		__nv_reservedSMEM_offset_0_alias
	.size		__nv_reservedSMEM_offset_0_alias, 0, 64
	.other		__nv_reservedSMEM_offset_0_alias,@"STO_CUDA_RESERVED_SHARED STV_DEFAULT"
__nv_reservedSMEM_offset_0_alias:
	.zero		0
	.zero		64


//--------------------- .nv.constant0._Z18matrixMulOptimizedPKfS0_Pfiii --------------------------
	.section	.nv.constant0._Z18matrixMulOptimizedPKfS0_Pfiii,"a",@progbits
	.sectionflags	@""
	.align	4
.nv.constant0._Z18matrixMulOptimizedPKfS0_Pfiii:
	.zero		932


//--------------------- SYMBOLS --------------------------

	.type		.nv.reservedSmem.offset0,@object
	.size		.nv.reservedSmem.offset0,0x4
	.type		.nv.reservedSmem.cap,@object
	.size		.nv.reservedSmem.cap,0x4
